//
// Generated by NVIDIA NVVM Compiler
//
// Compiler Build ID: CL-36424714
// Cuda compilation tools, release 13.0, V13.0.88
// Based on NVVM 20.0.0
//

.version 9.0
.target sm_100
.address_size 64

	// .globl	_Z19kernel_gpu_originalPKfPKiPfii
.extern .func  (.param .b32 func_retval0) vprintf
(
	.param .b64 vprintf_param_0,
	.param .b64 vprintf_param_1
)
;
// _ZZN20blockReduceSumHelperIfLi32EE14blockReduceSumEfE6shared has been demoted
.global .align 1 .b8 $str[11] = {100, 97, 116, 97, 32, 37, 102, 58, 32, 10};
.global .align 1 .b8 $str$1[10] = {116, 109, 112, 32, 37, 102, 58, 32, 10};
.global .align 1 .b8 $str$2[18] = {32, 116, 100, 95, 102, 105, 110, 97, 108, 32, 37, 100, 32, 37, 100, 32, 10};

.visible .entry _Z19kernel_gpu_originalPKfPKiPfii(
	.param .u64 .ptr .align 1 _Z19kernel_gpu_originalPKfPKiPfii_param_0,
	.param .u64 .ptr .align 1 _Z19kernel_gpu_originalPKfPKiPfii_param_1,
	.param .u64 .ptr .align 1 _Z19kernel_gpu_originalPKfPKiPfii_param_2,
	.param .u32 _Z19kernel_gpu_originalPKfPKiPfii_param_3,
	.param .u32 _Z19kernel_gpu_originalPKfPKiPfii_param_4
)
{
	.reg .pred 	%p<13>;
	.reg .b32 	%r<34>;
	.reg .b32 	%f<83>;
	.reg .b64 	%rd<20>;

	ld.param.u64 	%rd9, [_Z19kernel_gpu_originalPKfPKiPfii_param_0];
	ld.param.u64 	%rd7, [_Z19kernel_gpu_originalPKfPKiPfii_param_1];
	ld.param.u64 	%rd8, [_Z19kernel_gpu_originalPKfPKiPfii_param_2];
	ld.param.u32 	%r22, [_Z19kernel_gpu_originalPKfPKiPfii_param_4];
	cvta.to.global.u64 	%rd1, %rd9;
	mov.u32 	%r23, %tid.x;
	mov.u32 	%r24, %ctaid.x;
	mov.u32 	%r1, %ntid.x;
	mad.lo.s32 	%r28, %r24, %r1, %r23;
	setp.ge.s32 	%p1, %r28, %r22;
	@%p1 bra 	$L__BB0_18;
	mov.u32 	%r25, %nctaid.x;
	mul.lo.s32 	%r3, %r1, %r25;
	add.s64 	%rd2, %rd1, 32;
	cvta.to.global.u64 	%rd3, %rd7;
	cvta.to.global.u64 	%rd4, %rd8;
$L__BB0_2:
	mul.wide.s32 	%rd10, %r28, 4;
	add.s64 	%rd11, %rd3, %rd10;
	ld.global.nc.u32 	%r31, [%rd11];
	ld.global.nc.u32 	%r6, [%rd11+4];
	setp.ge.s32 	%p2, %r31, %r6;
	@%p2 bra 	$L__BB0_17;
	add.s64 	%rd5, %rd4, %rd10;
	ld.global.f32 	%f82, [%rd5];
	sub.s32 	%r7, %r6, %r31;
	and.b32  	%r8, %r7, 15;
	sub.s32 	%r26, %r31, %r6;
	setp.gt.u32 	%p3, %r26, -16;
	@%p3 bra 	$L__BB0_6;
	and.b32  	%r27, %r7, -16;
	neg.s32 	%r29, %r27;
$L__BB0_5:
	.pragma "nounroll";
	mul.wide.s32 	%rd13, %r31, 4;
	add.s64 	%rd14, %rd2, %rd13;
	ld.global.nc.f32 	%f17, [%rd14+-32];
	add.f32 	%f18, %f17, %f82;
	ld.global.nc.f32 	%f19, [%rd14+-28];
	add.f32 	%f20, %f19, %f18;
	ld.global.nc.f32 	%f21, [%rd14+-24];
	add.f32 	%f22, %f21, %f20;
	ld.global.nc.f32 	%f23, [%rd14+-20];
	add.f32 	%f24, %f23, %f22;
	ld.global.nc.f32 	%f25, [%rd14+-16];
	add.f32 	%f26, %f25, %f24;
	ld.global.nc.f32 	%f27, [%rd14+-12];
	add.f32 	%f28, %f27, %f26;
	ld.global.nc.f32 	%f29, [%rd14+-8];
	add.f32 	%f30, %f29, %f28;
	ld.global.nc.f32 	%f31, [%rd14+-4];
	add.f32 	%f32, %f31, %f30;
	ld.global.nc.f32 	%f33, [%rd14];
	add.f32 	%f34, %f33, %f32;
	ld.global.nc.f32 	%f35, [%rd14+4];
	add.f32 	%f36, %f35, %f34;
	ld.global.nc.f32 	%f37, [%rd14+8];
	add.f32 	%f38, %f37, %f36;
	ld.global.nc.f32 	%f39, [%rd14+12];
	add.f32 	%f40, %f39, %f38;
	ld.global.nc.f32 	%f41, [%rd14+16];
	add.f32 	%f42, %f41, %f40;
	ld.global.nc.f32 	%f43, [%rd14+20];
	add.f32 	%f44, %f43, %f42;
	ld.global.nc.f32 	%f45, [%rd14+24];
	add.f32 	%f46, %f45, %f44;
	ld.global.nc.f32 	%f47, [%rd14+28];
	add.f32 	%f82, %f47, %f46;
	add.s32 	%r31, %r31, 16;
	add.s32 	%r29, %r29, 16;
	setp.ne.s32 	%p4, %r29, 0;
	@%p4 bra 	$L__BB0_5;
$L__BB0_6:
	setp.eq.s32 	%p5, %r8, 0;
	@%p5 bra 	$L__BB0_16;
	and.b32  	%r15, %r7, 7;
	setp.lt.u32 	%p6, %r8, 8;
	@%p6 bra 	$L__BB0_9;
	mul.wide.s32 	%rd15, %r31, 4;
	add.s64 	%rd16, %rd1, %rd15;
	ld.global.nc.f32 	%f49, [%rd16];
	add.f32 	%f50, %f49, %f82;
	ld.global.nc.f32 	%f51, [%rd16+4];
	add.f32 	%f52, %f51, %f50;
	ld.global.nc.f32 	%f53, [%rd16+8];
	add.f32 	%f54, %f53, %f52;
	ld.global.nc.f32 	%f55, [%rd16+12];
	add.f32 	%f56, %f55, %f54;
	ld.global.nc.f32 	%f57, [%rd16+16];
	add.f32 	%f58, %f57, %f56;
	ld.global.nc.f32 	%f59, [%rd16+20];
	add.f32 	%f60, %f59, %f58;
	ld.global.nc.f32 	%f61, [%rd16+24];
	add.f32 	%f62, %f61, %f60;
	ld.global.nc.f32 	%f63, [%rd16+28];
	add.f32 	%f82, %f63, %f62;
	add.s32 	%r31, %r31, 8;
$L__BB0_9:
	setp.eq.s32 	%p7, %r15, 0;
	@%p7 bra 	$L__BB0_16;
	and.b32  	%r18, %r7, 3;
	setp.lt.u32 	%p8, %r15, 4;
	@%p8 bra 	$L__BB0_12;
	mul.wide.s32 	%rd17, %r31, 4;
	add.s64 	%rd18, %rd1, %rd17;
	ld.global.nc.f32 	%f65, [%rd18];
	add.f32 	%f66, %f65, %f82;
	ld.global.nc.f32 	%f67, [%rd18+4];
	add.f32 	%f68, %f67, %f66;
	ld.global.nc.f32 	%f69, [%rd18+8];
	add.f32 	%f70, %f69, %f68;
	ld.global.nc.f32 	%f71, [%rd18+12];
	add.f32 	%f82, %f71, %f70;
	add.s32 	%r31, %r31, 4;
$L__BB0_12:
	setp.eq.s32 	%p9, %r18, 0;
	@%p9 bra 	$L__BB0_16;
	mul.wide.s32 	%rd19, %r31, 4;
	add.s64 	%rd6, %rd1, %rd19;
	ld.global.nc.f32 	%f72, [%rd6];
	add.f32 	%f82, %f72, %f82;
	setp.eq.s32 	%p10, %r18, 1;
	@%p10 bra 	$L__BB0_16;
	ld.global.nc.f32 	%f73, [%rd6+4];
	add.f32 	%f82, %f73, %f82;
	setp.eq.s32 	%p11, %r18, 2;
	@%p11 bra 	$L__BB0_16;
	ld.global.nc.f32 	%f74, [%rd6+8];
	add.f32 	%f82, %f74, %f82;
$L__BB0_16:
	st.global.f32 	[%rd5], %f82;
$L__BB0_17:
	add.s32 	%r28, %r28, %r3;
	setp.lt.s32 	%p12, %r28, %r22;
	@%p12 bra 	$L__BB0_2;
$L__BB0_18:
	ret;

}
	// .globl	_Z15kernel_gpu_tunePKfPKiS2_Pfii
.visible .entry _Z15kernel_gpu_tunePKfPKiS2_Pfii(
	.param .u64 .ptr .align 1 _Z15kernel_gpu_tunePKfPKiS2_Pfii_param_0,
	.param .u64 .ptr .align 1 _Z15kernel_gpu_tunePKfPKiS2_Pfii_param_1,
	.param .u64 .ptr .align 1 _Z15kernel_gpu_tunePKfPKiS2_Pfii_param_2,
	.param .u64 .ptr .align 1 _Z15kernel_gpu_tunePKfPKiS2_Pfii_param_3,
	.param .u32 _Z15kernel_gpu_tunePKfPKiS2_Pfii_param_4,
	.param .u32 _Z15kernel_gpu_tunePKfPKiS2_Pfii_param_5
)
{
	.local .align 8 .b8 	__local_depot1[8];
	.reg .b64 	%SP;
	.reg .b64 	%SPL;
	.reg .pred 	%p<16>;
	.reg .b32 	%r<69>;
	.reg .b32 	%f<21>;
	.reg .b64 	%rd<26>;
	.reg .b64 	%fd<3>;
	// demoted variable
	.shared .align 4 .b8 _ZZN20blockReduceSumHelperIfLi32EE14blockReduceSumEfE6shared[128];
	mov.u64 	%SPL, __local_depot1;
	cvta.local.u64 	%SP, %SPL;
	ld.param.u64 	%rd7, [_Z15kernel_gpu_tunePKfPKiS2_Pfii_param_0];
	ld.param.u64 	%rd8, [_Z15kernel_gpu_tunePKfPKiS2_Pfii_param_1];
	ld.param.u64 	%rd9, [_Z15kernel_gpu_tunePKfPKiS2_Pfii_param_2];
	ld.param.u64 	%rd10, [_Z15kernel_gpu_tunePKfPKiS2_Pfii_param_3];
	ld.param.u32 	%r20, [_Z15kernel_gpu_tunePKfPKiS2_Pfii_param_4];
	ld.param.u32 	%r21, [_Z15kernel_gpu_tunePKfPKiS2_Pfii_param_5];
	add.u64 	%rd11, %SP, 0;
	add.u64 	%rd1, %SPL, 0;
	mov.u32 	%r22, %ctaid.x;
	mov.u32 	%r1, %ntid.x;
	mul.lo.s32 	%r68, %r22, %r1;
	mov.u32 	%r3, %tid.x;
	add.s32 	%r67, %r68, %r3;
	shr.s32 	%r23, %r67, 31;
	shr.u32 	%r24, %r23, 26;
	add.s32 	%r25, %r67, %r24;
	shr.s32 	%r66, %r25, 6;
	setp.ge.s32 	%p1, %r66, %r21;
	@%p1 bra 	$L__BB1_11;
	and.b32  	%r29, %r25, -64;
	sub.s32 	%r6, %r67, %r29;
	and.b32  	%r7, %r3, 31;
	shr.u32 	%r30, %r3, 3;
	mov.u32 	%r31, _ZZN20blockReduceSumHelperIfLi32EE14blockReduceSumEfE6shared;
	add.s32 	%r8, %r31, %r30;
	shl.b32 	%r32, %r3, 2;
	and.b32  	%r33, %r32, 124;
	add.s32 	%r9, %r31, %r33;
	mov.u32 	%r34, %nctaid.x;
	mul.lo.s32 	%r10, %r1, %r34;
	cvta.to.global.u64 	%rd2, %rd8;
	cvta.to.global.u64 	%rd3, %rd9;
	cvta.to.global.u64 	%rd4, %rd10;
	cvta.to.global.u64 	%rd5, %rd7;
	mov.u64 	%rd16, $str;
$L__BB1_2:
	shr.s32 	%r35, %r67, 31;
	shr.u32 	%r36, %r35, 26;
	add.s32 	%r37, %r67, %r36;
	and.b32  	%r38, %r37, -64;
	sub.s32 	%r39, %r67, %r38;
	mul.wide.s32 	%rd12, %r66, 4;
	add.s64 	%rd13, %rd2, %rd12;
	ld.global.nc.u32 	%r40, [%rd13];
	add.s64 	%rd14, %rd3, %rd12;
	ld.global.nc.u32 	%r41, [%rd14];
	add.s32 	%r15, %r40, %r39;
	setp.ge.s32 	%p2, %r6, %r41;
	setp.ge.s32 	%p3, %r15, %r20;
	mul.wide.s32 	%rd15, %r15, 4;
	add.s64 	%rd6, %rd5, %rd15;
	mov.f32 	%f20, 0f00000000;
	or.pred  	%p4, %p3, %p2;
	@%p4 bra 	$L__BB1_4;
	ld.global.nc.f32 	%f8, [%rd6];
	add.f32 	%f20, %f8, 0f00000000;
$L__BB1_4:
	add.s32 	%r42, %r15, 32;
	setp.ge.s32 	%p6, %r42, %r20;
	or.pred  	%p7, %p6, %p2;
	@%p7 bra 	$L__BB1_6;
	ld.global.nc.f32 	%f9, [%rd6+128];
	add.f32 	%f20, %f20, %f9;
$L__BB1_6:
	setp.ne.s32 	%p8, %r7, 0;
	cvt.f64.f32 	%fd1, %f20;
	st.local.f64 	[%rd1], %fd1;
	cvta.global.u64 	%rd17, %rd16;
	{ // callseq 0, 0
	.param .b64 param0;
	st.param.b64 	[param0], %rd17;
	.param .b64 param1;
	st.param.b64 	[param1], %rd11;
	.param .b32 retval0;
	call.uni (retval0), 
	vprintf, 
	(
	param0, 
	param1
	);
	ld.param.b32 	%r43, [retval0];
	} // callseq 0
	mov.b32 	%r45, %f20;
	shfl.sync.bfly.b32	%r46|%p9, %r45, 1, 31, -1;
	mov.b32 	%f10, %r46;
	add.f32 	%f11, %f20, %f10;
	mov.b32 	%r47, %f11;
	shfl.sync.bfly.b32	%r48|%p10, %r47, 2, 31, -1;
	mov.b32 	%f12, %r48;
	add.f32 	%f13, %f11, %f12;
	mov.b32 	%r49, %f13;
	shfl.sync.bfly.b32	%r50|%p11, %r49, 4, 31, -1;
	mov.b32 	%f14, %r50;
	add.f32 	%f15, %f13, %f14;
	mov.b32 	%r51, %f15;
	shfl.sync.bfly.b32	%r52|%p12, %r51, 8, 31, -1;
	mov.b32 	%f16, %r52;
	add.f32 	%f17, %f15, %f16;
	mov.b32 	%r53, %f17;
	shfl.sync.bfly.b32	%r54|%p13, %r53, 16, 31, -1;
	mov.b32 	%f18, %r54;
	add.f32 	%f5, %f17, %f18;
	@%p8 bra 	$L__BB1_8;
	st.shared.f32 	[%r8], %f5;
$L__BB1_8:
	bar.sync 	0;
	ld.shared.f32 	%f6, [%r9];
	cvt.f64.f32 	%fd2, %f6;
	st.local.f64 	[%rd1], %fd2;
	mov.u64 	%rd19, $str$1;
	cvta.global.u64 	%rd20, %rd19;
	{ // callseq 1, 0
	.param .b64 param0;
	st.param.b64 	[param0], %rd20;
	.param .b64 param1;
	st.param.b64 	[param1], %rd11;
	.param .b32 retval0;
	call.uni (retval0), 
	vprintf, 
	(
	param0, 
	param1
	);
	ld.param.b32 	%r55, [retval0];
	} // callseq 1
	shr.s32 	%r57, %r68, 31;
	shr.u32 	%r58, %r57, 26;
	add.s32 	%r59, %r68, %r58;
	shr.s32 	%r60, %r59, 6;
	add.s32 	%r16, %r60, %r3;
	st.local.v2.u32 	[%rd1], {%r16, %r3};
	mov.u64 	%rd22, $str$2;
	cvta.global.u64 	%rd23, %rd22;
	{ // callseq 2, 0
	.param .b64 param0;
	st.param.b64 	[param0], %rd23;
	.param .b64 param1;
	st.param.b64 	[param1], %rd11;
	.param .b32 retval0;
	call.uni (retval0), 
	vprintf, 
	(
	param0, 
	param1
	);
	ld.param.b32 	%r61, [retval0];
	} // callseq 2
	setp.ge.s32 	%p14, %r16, %r21;
	@%p14 bra 	$L__BB1_10;
	mul.wide.s32 	%rd24, %r16, 4;
	add.s64 	%rd25, %rd4, %rd24;
	st.global.f32 	[%rd25], %f6;
$L__BB1_10:
	add.s32 	%r68, %r68, %r10;
	add.s32 	%r67, %r68, %r3;
	shr.s32 	%r63, %r67, 31;
	shr.u32 	%r64, %r63, 26;
	add.s32 	%r65, %r67, %r64;
	shr.s32 	%r66, %r65, 6;
	setp.lt.s32 	%p15, %r66, %r21;
	@%p15 bra 	$L__BB1_2;
$L__BB1_11:
	ret;

}


// ===== COMPILED SASS (sm_100) =====

	.target	sm_100

	.elftype	@"ET_EXEC"


//--------------------- .note.nv.tkinfo           --------------------------
	.section	.note.nv.tkinfo,"",@"SHT_NOTE"
	.sectionflags	@"SHF_NOTE_NV_TKINFO"
	.tkinfo
        /*0018*/ 	.word	0x00000002
        /*0030*/ 	.string	""
        /*0030*/ 	.string	"ptxas"
        /*0030*/ 	.string	"Cuda compilation tools, release 13.0, V13.0.88"
        /*0030*/ 	.string	"Build cuda_13.0.r13.0/compiler.36424714_0"
        /*0030*/ 	.string	"-arch sm_100 -m 64 "



//--------------------- .note.nv.cuinfo           --------------------------
	.section	.note.nv.cuinfo,"",@"SHT_NOTE"
	.sectionflags	@"SHF_NOTE_NV_CUINFO"
        /*0018*/ 	.short	0x0002
        /*001a*/ 	.short	0x0064
        /*001c*/ 	.short	0x0082
	.zero		2


//--------------------- .nv.info                  --------------------------
	.section	.nv.info,"",@"SHT_CUDA_INFO"
	.align	4


	//----- nvinfo : EIATTR_REGCOUNT
	.align		4
        /*0000*/ 	.byte	0x04, 0x2f
        /*0002*/ 	.short	(.L_4 - .L_3)
	.align		4
.L_3:
        /*0004*/ 	.word	index@(_Z19kernel_gpu_originalPKfPKiPfii)
        /*0008*/ 	.word	0x0000001f


	//----- nvinfo : EIATTR_FRAME_SIZE
	.align		4
.L_4:
        /*000c*/ 	.byte	0x04, 0x11
        /*000e*/ 	.short	(.L_6 - .L_5)
	.align		4
.L_5:
        /*0010*/ 	.word	index@(_Z19kernel_gpu_originalPKfPKiPfii)
        /*0014*/ 	.word	0x00000000


	//----- nvinfo : EIATTR_REGCOUNT
	.align		4
.L_6:
        /*0018*/ 	.byte	0x04, 0x2f
        /*001a*/ 	.short	(.L_8 - .L_7)
	.align		4
.L_7:
        /*001c*/ 	.word	index@(_Z15kernel_gpu_tunePKfPKiS2_Pfii)
        /*0020*/ 	.word	0x0000001d


	//----- nvinfo : EIATTR_FRAME_SIZE
	.align		4
.L_8:
        /*0024*/ 	.byte	0x04, 0x11
        /*0026*/ 	.short	(.L_10 - .L_9)
	.align		4
.L_9:
        /*0028*/ 	.word	index@(_Z15kernel_gpu_tunePKfPKiS2_Pfii)
        /*002c*/ 	.word	0x00000008


	//----- nvinfo : EIATTR_MIN_STACK_SIZE
	.align		4
.L_10:
        /*0030*/ 	.byte	0x04, 0x12
        /*0032*/ 	.short	(.L_12 - .L_11)
	.align		4
.L_11:
        /*0034*/ 	.word	index@(_Z15kernel_gpu_tunePKfPKiS2_Pfii)
        /*0038*/ 	.word	0x00000008


	//----- nvinfo : EIATTR_MIN_STACK_SIZE
	.align		4
.L_12:
        /*003c*/ 	.byte	0x04, 0x12
        /*003e*/ 	.short	(.L_14 - .L_13)
	.align		4
.L_13:
        /*0040*/ 	.word	index@(_Z19kernel_gpu_originalPKfPKiPfii)
        /*0044*/ 	.word	0x00000000
.L_14:


//--------------------- .nv.compat                --------------------------
	.section	.nv.compat,"",@"SHT_CUDA_COMPAT_INFO"
	.align	4
        /*0000*/ 	.byte	0x02, 0x09, 0x00, 0x00, 0x02, 0x02, 0x01, 0x00, 0x02, 0x05, 0x05, 0x00, 0x03, 0x07, 0x01, 0x01
        /*0010*/ 	.byte	0x02, 0x03, 0x00, 0x00, 0x02, 0x06, 0x01, 0x00, 0x04, 0x0b, 0x08, 0x00, 0x09, 0x00, 0x00, 0x00
        /*0020*/ 	.byte	0x00, 0x00, 0x00, 0x00


//--------------------- .nv.info._Z15kernel_gpu_tunePKfPKiS2_Pfii --------------------------
	.section	.nv.info._Z15kernel_gpu_tunePKfPKiS2_Pfii,"",@"SHT_CUDA_INFO"
	.sectionflags	@""
	.align	4


	//----- nvinfo : EIATTR_CUDA_API_VERSION
	.align		4
        /*0000*/ 	.byte	0x04, 0x37
        /*0002*/ 	.short	(.L_16 - .L_15)
.L_15:
        /*0004*/ 	.word	0x00000082


	//----- nvinfo : EIATTR_KPARAM_INFO
	.align		4
.L_16:
        /*0008*/ 	.byte	0x04, 0x17
        /*000a*/ 	.short	(.L_18 - .L_17)
.L_17:
        /*000c*/ 	.word	0x00000000
        /*0010*/ 	.short	0x0005
        /*0012*/ 	.short	0x0024
        /*0014*/ 	.byte	0x00, 0xf0, 0x11, 0x00


	//----- nvinfo : EIATTR_KPARAM_INFO
	.align		4
.L_18:
        /*0018*/ 	.byte	0x04, 0x17
        /*001a*/ 	.short	(.L_20 - .L_19)
.L_19:
        /*001c*/ 	.word	0x00000000
        /*0020*/ 	.short	0x0004
        /*0022*/ 	.short	0x0020
        /*0024*/ 	.byte	0x00, 0xf0, 0x11, 0x00


	//----- nvinfo : EIATTR_KPARAM_INFO
	.align		4
.L_20:
        /*0028*/ 	.byte	0x04, 0x17
        /*002a*/ 	.short	(.L_22 - .L_21)
.L_21:
        /*002c*/ 	.word	0x00000000
        /*0030*/ 	.short	0x0003
        /*0032*/ 	.short	0x0018
        /*0034*/ 	.byte	0x00, 0xf5, 0x21, 0x00


	//----- nvinfo : EIATTR_KPARAM_INFO
	.align		4
.L_22:
        /*0038*/ 	.byte	0x04, 0x17
        /*003a*/ 	.short	(.L_24 - .L_23)
.L_23:
        /*003c*/ 	.word	0x00000000
        /*0040*/ 	.short	0x0002
        /*0042*/ 	.short	0x0010
        /*0044*/ 	.byte	0x00, 0xf5, 0x21, 0x00


	//----- nvinfo : EIATTR_KPARAM_INFO
	.align		4
.L_24:
        /*0048*/ 	.byte	0x04, 0x17
        /*004a*/ 	.short	(.L_26 - .L_25)
.L_25:
        /*004c*/ 	.word	0x00000000
        /*0050*/ 	.short	0x0001
        /*0052*/ 	.short	0x0008
        /*0054*/ 	.byte	0x00, 0xf5, 0x21, 0x00


	//----- nvinfo : EIATTR_KPARAM_INFO
	.align		4
.L_26:
        /*0058*/ 	.byte	0x04, 0x17
        /*005a*/ 	.short	(.L_28 - .L_27)
.L_27:
        /*005c*/ 	.word	0x00000000
        /*0060*/ 	.short	0x0000
        /*0062*/ 	.short	0x0000
        /*0064*/ 	.byte	0x00, 0xf5, 0x21, 0x00


	//----- nvinfo : EIATTR_SPARSE_MMA_MASK
	.align		4
.L_28:
        /*0068*/ 	.byte	0x03, 0x50
        /*006a*/ 	.short	0x0000


	//----- nvinfo : EIATTR_MAXREG_COUNT
	.align		4
        /*006c*/ 	.byte	0x03, 0x1b
        /*006e*/ 	.short	0x00ff


	//----- nvinfo : EIATTR_NUM_BARRIERS
	.align		4
        /*0070*/ 	.byte	0x02, 0x4c
        /*0072*/ 	.byte	0x01
	.zero		1


	//----- nvinfo : EIATTR_EXTERNS
	.align		4
        /*0074*/ 	.byte	0x04, 0x0f
        /*0076*/ 	.short	(.L_30 - .L_29)


	//   ....[0]....
	.align		4
.L_29:
        /*0078*/ 	.word	index@(vprintf)


	//----- nvinfo : EIATTR_MERCURY_ISA_VERSION
	.align		4
.L_30:
        /*007c*/ 	.byte	0x03, 0x5f
        /*007e*/ 	.short	0x0101


	//----- nvinfo : EIATTR_COOP_GROUP_MASK_REGIDS
	.align		4
        /*0080*/ 	.byte	0x04, 0x29
        /*0082*/ 	.short	(.L_32 - .L_31)


	//   ....[0]....
.L_31:
        /*0084*/ 	.word	0xffffffff


	//   ....[1]....
        /*0088*/ 	.word	0xffffffff


	//   ....[2]....
        /*008c*/ 	.word	0xffffffff


	//   ....[3]....
        /*0090*/ 	.word	0xffffffff


	//   ....[4]....
        /*0094*/ 	.word	0xffffffff


	//   ....[5]....
        /*0098*/ 	.word	0x0500000f


	//   ....[6]....
        /*009c*/ 	.word	0x0500000f


	//   ....[7]....
        /*00a0*/ 	.word	0x0500000f


	//   ....[8]....
        /*00a4*/ 	.word	0x0500000f


	//   ....[9]....
        /*00a8*/ 	.word	0x0500000f


	//----- nvinfo : EIATTR_COOP_GROUP_INSTR_OFFSETS
	.align		4
.L_32:
        /*00ac*/ 	.byte	0x04, 0x28
        /*00ae*/ 	.short	(.L_34 - .L_33)


	//   ....[0]....
.L_33:
        /*00b0*/ 	.word	0x00000420


	//   ....[1]....
        /*00b4*/ 	.word	0x00000440


	//   ....[2]....
        /*00b8*/ 	.word	0x00000460


	//   ....[3]....
        /*00bc*/ 	.word	0x00000480


	//   ....[4]....
        /*00c0*/ 	.word	0x000004a0


	//   ....[5]....
        /*00c4*/ 	.word	0x00000790


	//   ....[6]....
        /*00c8*/ 	.word	0x000007f0


	//   ....[7]....
        /*00cc*/ 	.word	0x00000850


	//   ....[8]....
        /*00d0*/ 	.word	0x000008b0


	//   ....[9]....
        /*00d4*/ 	.word	0x00000910


	//----- nvinfo : EIATTR_VRC_CTA_INIT_COUNT
	.align		4
.L_34:
        /*00d8*/ 	.byte	0x02, 0x4a
	.zero		1
	.zero		1


	//----- nvinfo : EIATTR_SYSCALL_OFFSETS
	.align		4
        /*00dc*/ 	.byte	0x04, 0x46
        /*00de*/ 	.short	(.L_36 - .L_35)


	//   ....[0]....
.L_35:
        /*00e0*/ 	.word	0x000003f0


	//   ....[1]....
        /*00e4*/ 	.word	0x000005b0


	//   ....[2]....
        /*00e8*/ 	.word	0x00000670


	//----- nvinfo : EIATTR_EXIT_INSTR_OFFSETS
	.align		4
.L_36:
        /*00ec*/ 	.byte	0x04, 0x1c
        /*00ee*/ 	.short	(.L_38 - .L_37)


	//   ....[0]....
.L_37:
        /*00f0*/ 	.word	0x00000100


	//   ....[1]....
        /*00f4*/ 	.word	0x00000730


	//----- nvinfo : EIATTR_CRS_STACK_SIZE
	.align		4
.L_38:
        /*00f8*/ 	.byte	0x04, 0x1e
        /*00fa*/ 	.short	(.L_40 - .L_39)
.L_39:
        /*00fc*/ 	.word	0x00000000


	//----- nvinfo : EIATTR_CBANK_PARAM_SIZE
	.align		4
.L_40:
        /*0100*/ 	.byte	0x03, 0x19
        /*0102*/ 	.short	0x0028


	//----- nvinfo : EIATTR_PARAM_CBANK
	.align		4
        /*0104*/ 	.byte	0x04, 0x0a
        /*0106*/ 	.short	(.L_42 - .L_41)
	.align		4
.L_41:
        /*0108*/ 	.word	index@(.nv.constant0._Z15kernel_gpu_tunePKfPKiS2_Pfii)
        /*010c*/ 	.short	0x0380
        /*010e*/ 	.short	0x0028


	//----- nvinfo : EIATTR_SW_WAR
	.align		4
.L_42:
        /*0110*/ 	.byte	0x04, 0x36
        /*0112*/ 	.short	(.L_44 - .L_43)
.L_43:
        /*0114*/ 	.word	0x00000008
.L_44:


//--------------------- .nv.info._Z19kernel_gpu_originalPKfPKiPfii --------------------------
	.section	.nv.info._Z19kernel_gpu_originalPKfPKiPfii,"",@"SHT_CUDA_INFO"
	.sectionflags	@""
	.align	4


	//----- nvinfo : EIATTR_CUDA_API_VERSION
	.align		4
        /*0000*/ 	.byte	0x04, 0x37
        /*0002*/ 	.short	(.L_46 - .L_45)
.L_45:
        /*0004*/ 	.word	0x00000082


	//----- nvinfo : EIATTR_KPARAM_INFO
	.align		4
.L_46:
        /*0008*/ 	.byte	0x04, 0x17
        /*000a*/ 	.short	(.L_48 - .L_47)
.L_47:
        /*000c*/ 	.word	0x00000000
        /*0010*/ 	.short	0x0004
        /*0012*/ 	.short	0x001c
        /*0014*/ 	.byte	0x00, 0xf0, 0x11, 0x00


	//----- nvinfo : EIATTR_KPARAM_INFO
	.align		4
.L_48:
        /*0018*/ 	.byte	0x04, 0x17
        /*001a*/ 	.short	(.L_50 - .L_49)
.L_49:
        /*001c*/ 	.word	0x00000000
        /*0020*/ 	.short	0x0003
        /*0022*/ 	.short	0x0018
        /*0024*/ 	.byte	0x00, 0xf0, 0x11, 0x00


	//----- nvinfo : EIATTR_KPARAM_INFO
	.align		4
.L_50:
        /*0028*/ 	.byte	0x04, 0x17
        /*002a*/ 	.short	(.L_52 - .L_51)
.L_51:
        /*002c*/ 	.word	0x00000000
        /*0030*/ 	.short	0x0002
        /*0032*/ 	.short	0x0010
        /*0034*/ 	.byte	0x00, 0xf5, 0x21, 0x00


	//----- nvinfo : EIATTR_KPARAM_INFO
	.align		4
.L_52:
        /*0038*/ 	.byte	0x04, 0x17
        /*003a*/ 	.short	(.L_54 - .L_53)
.L_53:
        /*003c*/ 	.word	0x00000000
        /*0040*/ 	.short	0x0001
        /*0042*/ 	.short	0x0008
        /*0044*/ 	.byte	0x00, 0xf5, 0x21, 0x00


	//----- nvinfo : EIATTR_KPARAM_INFO
	.align		4
.L_54:
        /*0048*/ 	.byte	0x04, 0x17
        /*004a*/ 	.short	(.L_56 - .L_55)
.L_55:
        /*004c*/ 	.word	0x00000000
        /*0050*/ 	.short	0x0000
        /*0052*/ 	.short	0x0000
        /*0054*/ 	.byte	0x00, 0xf5, 0x21, 0x00


	//----- nvinfo : EIATTR_SPARSE_MMA_MASK
	.align		4
.L_56:
        /*0058*/ 	.byte	0x03, 0x50
        /*005a*/ 	.short	0x0000


	//----- nvinfo : EIATTR_MAXREG_COUNT
	.align		4
        /*005c*/ 	.byte	0x03, 0x1b
        /*005e*/ 	.short	0x00ff


	//----- nvinfo : EIATTR_MERCURY_ISA_VERSION
	.align		4
        /*0060*/ 	.byte	0x03, 0x5f
        /*0062*/ 	.short	0x0101


	//----- nvinfo : EIATTR_VRC_CTA_INIT_COUNT
	.align		4
        /*0064*/ 	.byte	0x02, 0x4a
	.zero		1
	.zero		1


	//----- nvinfo : EIATTR_EXIT_INSTR_OFFSETS
	.align		4
        /*0068*/ 	.byte	0x04, 0x1c
        /*006a*/ 	.short	(.L_58 - .L_57)


	//   ....[0]....
.L_57:
        /*006c*/ 	.word	0x00000070


	//   ....[1]....
        /*0070*/ 	.word	0x000008a0


	//----- nvinfo : EIATTR_CRS_STACK_SIZE
	.align		4
.L_58:
        /*0074*/ 	.byte	0x04, 0x1e
        /*0076*/ 	.short	(.L_60 - .L_59)
.L_59:
        /*0078*/ 	.word	0x00000000


	//----- nvinfo : EIATTR_CBANK_PARAM_SIZE
	.align		4
.L_60:
        /*007c*/ 	.byte	0x03, 0x19
        /*007e*/ 	.short	0x0020


	//----- nvinfo : EIATTR_PARAM_CBANK
	.align		4
        /*0080*/ 	.byte	0x04, 0x0a
        /*0082*/ 	.short	(.L_62 - .L_61)
	.align		4
.L_61:
        /*0084*/ 	.word	index@(.nv.constant0._Z19kernel_gpu_originalPKfPKiPfii)
        /*0088*/ 	.short	0x0380
        /*008a*/ 	.short	0x0020


	//----- nvinfo : EIATTR_SW_WAR
	.align		4
.L_62:
        /*008c*/ 	.byte	0x04, 0x36
        /*008e*/ 	.short	(.L_64 - .L_63)
.L_63:
        /*0090*/ 	.word	0x00000008
.L_64:


//--------------------- .nv.callgraph             --------------------------
	.section	.nv.callgraph,"",@"SHT_CUDA_CALLGRAPH"
	.align	4
	.sectionentsize	8
	.align		4
        /*0000*/ 	.word	0x00000000
	.align		4
        /*0004*/ 	.word	0xffffffff
	.align		4
        /*0008*/ 	.word	index@(_Z15kernel_gpu_tunePKfPKiS2_Pfii)
	.align		4
        /*000c*/ 	.word	index@(vprintf)
	.align		4
        /*0010*/ 	.word	0x00000000
	.align		4
        /*0014*/ 	.word	0xfffffffe
	.align		4
        /*0018*/ 	.word	0x00000000
	.align		4
        /*001c*/ 	.word	0xfffffffd
	.align		4
        /*0020*/ 	.word	0x00000000
	.align		4
        /*0024*/ 	.word	0xfffffffc


//--------------------- .nv.constant4             --------------------------
	.section	.nv.constant4,"a",@progbits
	.align	8
	.align		8
.nv.constant4:
        /*0000*/ 	.dword	vprintf
	.align		8
        /*0008*/ 	.dword	$str
	.align		8
        /*0010*/ 	.dword	$str$1
	.align		8
        /*0018*/ 	.dword	$str$2


//--------------------- .text._Z15kernel_gpu_tunePKfPKiS2_Pfii --------------------------
	.section	.text._Z15kernel_gpu_tunePKfPKiS2_Pfii,"ax",@progbits
	.align	128
        .global         _Z15kernel_gpu_tunePKfPKiS2_Pfii
        .type           _Z15kernel_gpu_tunePKfPKiS2_Pfii,@function
        .size           _Z15kernel_gpu_tunePKfPKiS2_Pfii,(.L_x_25 - _Z15kernel_gpu_tunePKfPKiS2_Pfii)
        .other          _Z15kernel_gpu_tunePKfPKiS2_Pfii,@"STO_CUDA_ENTRY STV_DEFAULT"
_Z15kernel_gpu_tunePKfPKiS2_Pfii:
.text._Z15kernel_gpu_tunePKfPKiS2_Pfii:
[----:B------:R-:W0:Y:S01]  /*0000*/  LDC R1, c[0x0][0x37c] ;  /* 0x0000df00ff017b82 */ /* 0x000e220000000800 */
[----:B------:R-:W1:Y:S07]  /*0010*/  S2R R17, SR_TID.X ;  /* 0x0000000000117919 */ /* 0x000e6e0000002100 */
[----:B------:R-:W2:Y:S01]  /*0020*/  S2UR UR4, SR_CTAID.X ;  /* 0x00000000000479c3 */ /* 0x000ea20000002500 */
[----:B------:R-:W3:Y:S01]  /*0030*/  LDCU UR6, c[0x0][0x2fc] ;  /* 0x00005f80ff0677ac */ /* 0x000ee20008000800 */
[----:B0-----:R-:W-:Y:S01]  /*0040*/  VIADD R1, R1, 0xfffffff8 ;  /* 0xfffffff801017836 */ /* 0x001fe20000000000 */
[----:B------:R-:W2:Y:S01]  /*0050*/  LDCU UR39, c[0x0][0x360] ;  /* 0x00006c00ff2777ac */ /* 0x000ea20008000800 */
[----:B------:R-:W0:Y:S01]  /*0060*/  LDCU UR7, c[0x0][0x3a4] ;  /* 0x00007480ff0777ac */ /* 0x000e220008000800 */
[----:B------:R-:W4:Y:S01]  /*0070*/  LDCU UR5, c[0x0][0x2f8] ;  /* 0x00005f00ff0577ac */ /* 0x000f220008000800 */
[----:B--2---:R-:W-:-:S06]  /*0080*/  UIMAD UR4, UR4, UR39, URZ ;  /* 0x00000027040472a4 */ /* 0x004fcc000f8e02ff */
[----:B-1----:R-:W-:Y:S01]  /*0090*/  VIADD R0, R17, UR4 ;  /* 0x0000000411007c36 */ /* 0x002fe20008000000 */
[----:B----4-:R-:W-:-:S04]  /*00a0*/  IADD3 R23, P1, PT, R1, UR5, RZ ;  /* 0x0000000501177c10 */ /* 0x010fc8000ff3e0ff */
[----:B------:R-:W-:Y:S02]  /*00b0*/  SHF.R.S32.HI R3, RZ, 0x1f, R0 ;  /* 0x0000001fff037819 */ /* 0x000fe40000011400 */
[----:B---3--:R-:W-:Y:S02]  /*00c0*/  IADD3.X R22, PT, PT, RZ, UR6, RZ, P1, !PT ;  /* 0x00000006ff167c10 */ /* 0x008fe40008ffe4ff */
[----:B------:R-:W-:-:S04]  /*00d0*/  LEA.HI R3, R3, R0, RZ, 0x6 ;  /* 0x0000000003037211 */ /* 0x000fc800078f30ff */
[----:B------:R-:W-:-:S04]  /*00e0*/  SHF.R.S32.HI R2, RZ, 0x6, R3 ;  /* 0x00000006ff027819 */ /* 0x000fc80000011403 */
[----:B0-----:R-:W-:-:S13]  /*00f0*/  ISETP.GE.AND P0, PT, R2, UR7, PT ;  /* 0x0000000702007c0c */ /* 0x001fda000bf06270 */
[----:B------:R-:W-:Y:S05]  /*0100*/  @P0 EXIT ;  /* 0x000000000000094d */ /* 0x000fea0003800000 */
[----:B------:R-:W0:Y:S01]  /*0110*/  S2UR UR38, SR_CgaCtaId ;  /* 0x00000000002679c3 */ /* 0x000e220000008800 */
[----:B------:R-:W1:Y:S01]  /*0120*/  LDCU UR6, c[0x0][0x370] ;  /* 0x00006e00ff0677ac */ /* 0x000e620008000800 */
[----:B------:R-:W-:Y:S01]  /*0130*/  LOP3.LUT R25, R3, 0xffffffc0, RZ, 0xc0, !PT ;  /* 0xffffffc003197812 */ /* 0x000fe200078ec0ff */
[----:B------:R-:W-:Y:S01]  /*0140*/  IMAD.SHL.U32 R19, R17, 0x4, RZ ;  /* 0x0000000411137824 */ /* 0x000fe200078e00ff */
[----:B------:R-:W-:Y:S01]  /*0150*/  MOV R26, UR4 ;  /* 0x00000004001a7c02 */ /* 0x000fe20008000f00 */
[----:B------:R-:W-:Y:S01]  /*0160*/  UMOV UR5, 0x400 ;  /* 0x0000040000057882 */ /* 0x000fe20000000000 */
[----:B------:R-:W-:Y:S01]  /*0170*/  IMAD.MOV.U32 R7, RZ, RZ, R2 ;  /* 0x000000ffff077224 */ /* 0x000fe200078e0002 */
[----:B------:R-:W2:Y:S01]  /*0180*/  LDCU.64 UR36, c[0x0][0x358] ;  /* 0x00006b00ff2477ac */ /* 0x000ea20008000a00 */
[----:B------:R-:W-:Y:S01]  /*0190*/  IMAD.IADD R25, R0, 0x1, -R25 ;  /* 0x0000000100197824 */ /* 0x000fe200078e0a19 */
[----:B------:R-:W-:Y:S01]  /*01a0*/  LOP3.LUT R19, R19, 0x7c, RZ, 0xc0, !PT ;  /* 0x0000007c13137812 */ /* 0x000fe200078ec0ff */
[----:B------:R-:W3:Y:S01]  /*01b0*/  LDCU UR41, c[0x0][0x3a4] ;  /* 0x00007480ff2977ac */ /* 0x000ee20008000800 */
[----:B------:R-:W4:Y:S01]  /*01c0*/  LDCU UR40, c[0x0][0x3a0] ;  /* 0x00007400ff2877ac */ /* 0x000f220008000800 */
[----:B-1----:R-:W-:-:S02]  /*01d0*/  UIMAD UR39, UR39, UR6, URZ ;  /* 0x00000006272772a4 */ /* 0x002fc4000f8e02ff */
[----:B0-----:R-:W-:-:S06]  /*01e0*/  ULEA UR38, UR38, UR5, 0x18 ;  /* 0x0000000526267291 */ /* 0x001fcc000f8ec0ff */
[----:B--234-:R-:W-:-:S07]  /*01f0*/  LEA.HI R24, R17, UR38, RZ, 0x1d ;  /* 0x0000002611187c11 */ /* 0x01cfce000f8fe8ff */
.L_x_4:
[----:B------:R-:W0:Y:S08]  /*0200*/  LDC.64 R2, c[0x0][0x388] ;  /* 0x0000e200ff027b82 */ /* 0x000e300000000a00 */
[----:B------:R-:W1:Y:S01]  /*0210*/  LDC.64 R4, c[0x0][0x390] ;  /* 0x0000e400ff047b82 */ /* 0x000e620000000a00 */
[----:B------:R-:W-:Y:S01]  /*0220*/  SHF.R.S32.HI R9, RZ, 0x1f, R0 ;  /* 0x0000001fff097819 */ /* 0x000fe20000011400 */
[----:B------:R-:W-:Y:S01]  /*0230*/  HFMA2 R16, -RZ, RZ, 0, 0 ;  /* 0x00000000ff107431 */ /* 0x000fe200000001ff */
[----:B------:R-:W2:Y:S01]  /*0240*/  LDCU.64 UR4, c[0x4][0x8] ;  /* 0x01000100ff0477ac */ /* 0x000ea20008000a00 */
[----:B0-----:R-:W-:-:S06]  /*0250*/  IMAD.WIDE R2, R7, 0x4, R2 ;  /* 0x0000000407027825 */ /* 0x001fcc00078e0202 */
[----:B------:R-:W3:Y:S01]  /*0260*/  LDG.E.CONSTANT R2, desc[UR36][R2.64] ;  /* 0x0000002402027981 */ /* 0x000ee2000c1e9900 */
[----:B-1----:R-:W-:Y:S02]  /*0270*/  IMAD.WIDE R4, R7, 0x4, R4 ;  /* 0x0000000407047825 */ /* 0x002fe400078e0204 */
[----:B------:R-:W0:Y:S04]  /*0280*/  LDC.64 R6, c[0x0][0x380] ;  /* 0x0000e000ff067b82 */ /* 0x000e280000000a00 */
[----:B------:R-:W4:Y:S01]  /*0290*/  LDG.E.CONSTANT R4, desc[UR36][R4.64] ;  /* 0x0000002404047981 */ /* 0x000f22000c1e9900 */
[----:B------:R-:W-:-:S04]  /*02a0*/  LEA.HI R9, R9, R0, RZ, 0x6 ;  /* 0x0000000009097211 */ /* 0x000fc800078f30ff */
[----:B------:R-:W-:-:S04]  /*02b0*/  LOP3.LUT R9, R9, 0xffffffc0, RZ, 0xc0, !PT ;  /* 0xffffffc009097812 */ /* 0x000fc800078ec0ff */
[----:B---3--:R-:W-:-:S05]  /*02c0*/  IADD3 R9, PT, PT, R2, R0, -R9 ;  /* 0x0000000002097210 */ /* 0x008fca0007ffe809 */
[----:B------:R-:W-:Y:S01]  /*02d0*/  VIADD R0, R9, 0x20 ;  /* 0x0000002009007836 */ /* 0x000fe20000000000 */
[----:B----4-:R-:W-:-:S04]  /*02e0*/  ISETP.GE.AND P0, PT, R25, R4, PT ;  /* 0x000000041900720c */ /* 0x010fc80003f06270 */
[C---:B------:R-:W-:Y:S02]  /*02f0*/  ISETP.GE.OR P1, PT, R9.reuse, UR40, P0 ;  /* 0x0000002809007c0c */ /* 0x040fe40008726670 */
[----:B------:R-:W-:Y:S01]  /*0300*/  ISETP.GE.OR P0, PT, R0, UR40, P0 ;  /* 0x0000002800007c0c */ /* 0x000fe20008706670 */
[----:B0-----:R-:W-:-:S10]  /*0310*/  IMAD.WIDE R6, R9, 0x4, R6 ;  /* 0x0000000409067825 */ /* 0x001fd400078e0206 */
[----:B------:R-:W3:Y:S04]  /*0320*/  @!P1 LDG.E.CONSTANT R0, desc[UR36][R6.64] ;  /* 0x0000002406009981 */ /* 0x000ee8000c1e9900 */
[----:B------:R0:W4:Y:S01]  /*0330*/  @!P0 LDG.E.CONSTANT R3, desc[UR36][R6.64+0x80] ;  /* 0x0000802406038981 */ /* 0x000122000c1e9900 */
[----:B------:R-:W-:Y:S01]  /*0340*/  MOV R2, 0x0 ;  /* 0x0000000000027802 */ /* 0x000fe20000000f00 */
[----:B--2---:R-:W-:Y:S02]  /*0350*/  IMAD.U32 R4, RZ, RZ, UR4 ;  /* 0x00000004ff047e24 */ /* 0x004fe4000f8e00ff */
[----:B------:R-:W-:Y:S01]  /*0360*/  IMAD.U32 R5, RZ, RZ, UR5 ;  /* 0x00000005ff057e24 */ /* 0x000fe2000f8e00ff */
[----:B0-----:R-:W-:Y:S01]  /*0370*/  MOV R6, R23 ;  /* 0x0000001700067202 */ /* 0x001fe20000000f00 */
[----:B------:R-:W-:-:S02]  /*0380*/  IMAD.MOV.U32 R7, RZ, RZ, R22 ;  /* 0x000000ffff077224 */ /* 0x000fc400078e0016 */
[----:B---3--:R-:W-:-:S04]  /*0390*/  @!P1 FADD R16, RZ, R0 ;  /* 0x00000000ff109221 */ /* 0x008fc80000000000 */
[----:B----4-:R-:W-:-:S04]  /*03a0*/  @!P0 FADD R16, R16, R3 ;  /* 0x0000000310108221 */ /* 0x010fc80000000000 */
[----:B------:R-:W0:Y:S01]  /*03b0*/  F2F.F64.F32 R8, R16 ;  /* 0x0000001000087310 */ /* 0x000e220000201800 */
[----:B------:R-:W1:Y:S01]  /*03c0*/  LDC.64 R2, c[0x4][R2] ;  /* 0x0100000002027b82 */ /* 0x000e620000000a00 */
[----:B0-----:R0:W-:Y:S02]  /*03d0*/  STL.64 [R1], R8 ;  /* 0x0000000801007387 */ /* 0x0011e40000100a00 */
[----:B------:R-:W-:-:S07]  /*03e0*/  LEPC R20, `(.L_x_0) ;  /* 0x000000001014794e */ /* 0x000fce0000000000 */
[----:B01----:R-:W-:Y:S05]  /*03f0*/  CALL.ABS.NOINC R2 ;  /* 0x0000000002007343 */ /* 0x003fea0003c00000 */
.L_x_0:
[----:B------:R-:W-:-:S03]  /*0400*/  UMOV UR4, 0xffffffff ;  /* 0xffffffff00047882 */ /* 0x000fc60000000000 */
[----:B------:R-:W-:Y:S05]  /*0410*/  BRA.DIV UR4, `(.L_x_1) ;  /* 0x0000000204c87947 */ /* 0x000fea000b800000 */
[----:B------:R-:W0:Y:S02]  /*0420*/  SHFL.BFLY PT, R14, R16, 0x1, 0x1f ;  /* 0x0c201f00100e7f89 */ /* 0x000e2400000e0000 */
[----:B0-----:R-:W-:-:S05]  /*0430*/  FADD R0, R14, R16 ;  /* 0x000000100e007221 */ /* 0x001fca0000000000 */
[----:B------:R-:W0:Y:S02]  /*0440*/  SHFL.BFLY PT, R14, R0, 0x2, 0x1f ;  /* 0x0c401f00000e7f89 */ /* 0x000e2400000e0000 */
[----:B0-----:R-:W-:-:S05]  /*0450*/  FADD R2, R0, R14 ;  /* 0x0000000e00027221 */ /* 0x001fca0000000000 */
[----:B------:R-:W0:Y:S02]  /*0460*/  SHFL.BFLY PT, R14, R2, 0x4, 0x1f ;  /* 0x0c801f00020e7f89 */ /* 0x000e2400000e0000 */
[----:B0-----:R-:W-:-:S05]  /*0470*/  FADD R3, R2, R14 ;  /* 0x0000000e02037221 */ /* 0x001fca0000000000 */
[----:B------:R-:W0:Y:S02]  /*0480*/  SHFL.BFLY PT, R14, R3, 0x8, 0x1f ;  /* 0x0d001f00030e7f89 */ /* 0x000e2400000e0000 */
[----:B0-----:R-:W-:-:S05]  /*0490*/  FADD R4, R3, R14 ;  /* 0x0000000e03047221 */ /* 0x001fca0000000000 */
[----:B------:R0:W1:Y:S02]  /*04a0*/  SHFL.BFLY PT, R14, R4, 0x10, 0x1f ;  /* 0x0e001f00040e7f89 */ /* 0x00006400000e0000 */
.L_x_10:
[----:B------:R-:W-:Y:S01]  /*04b0*/  LOP3.LUT P0, RZ, R17, 0x1f, RZ, 0xc0, !PT ;  /* 0x0000001f11ff7812 */ /* 0x000fe2000780c0ff */
[----:B-1----:R-:W-:Y:S01]  /*04c0*/  FADD R3, R4, R14 ;  /* 0x0000000e04037221 */ /* 0x002fe20000000000 */
[----:B------:R-:W-:Y:S11]  /*04d0*/  WARPSYNC.ALL ;  /* 0x0000000000007948 */ /* 0x000ff60003800000 */
[----:B------:R-:W-:Y:S01]  /*04e0*/  @!P0 STS [R24], R3 ;  /* 0x0000000318008388 */ /* 0x000fe20000000800 */
[----:B------:R-:W-:Y:S01]  /*04f0*/  BAR.SYNC.DEFER_BLOCKING 0x0 ;  /* 0x0000000000007b1d */ /* 0x000fe20000010000 */
[----:B------:R-:W-:Y:S01]  /*0500*/  MOV R2, 0x0 ;  /* 0x0000000000027802 */ /* 0x000fe20000000f00 */
[----:B------:R-:W-:-:S02]  /*0510*/  IMAD.MOV.U32 R6, RZ, RZ, R23 ;  /* 0x000000ffff067224 */ /* 0x000fc400078e0017 */
[----:B------:R-:W-:-:S04]  /*0520*/  IMAD.MOV.U32 R7, RZ, RZ, R22 ;  /* 0x000000ffff077224 */ /* 0x000fc800078e0016 */
[----:B------:R1:W2:Y:S01]  /*0530*/  LDC.64 R8, c[0x4][R2] ;  /* 0x0100000002087b82 */ /* 0x0002a20000000a00 */
[----:B------:R-:W0:Y:S01]  /*0540*/  LDCU.64 UR4, c[0x4][0x10] ;  /* 0x01000200ff0477ac */ /* 0x000e220008000a00 */
[----:B------:R-:W3:Y:S01]  /*0550*/  LDS R18, [R19+UR38] ;  /* 0x0000002613127984 */ /* 0x000ee20008000800 */
[----:B0-----:R-:W-:Y:S01]  /*0560*/  IMAD.U32 R4, RZ, RZ, UR4 ;  /* 0x00000004ff047e24 */ /* 0x001fe2000f8e00ff */
[----:B------:R-:W-:Y:S01]  /*0570*/  MOV R5, UR5 ;  /* 0x0000000500057c02 */ /* 0x000fe20008000f00 */
[----:B---3--:R-:W0:Y:S02]  /*0580*/  F2F.F64.F32 R10, R18 ;  /* 0x00000012000a7310 */ /* 0x008e240000201800 */
[----:B0-2---:R1:W-:Y:S04]  /*0590*/  STL.64 [R1], R10 ;  /* 0x0000000a01007387 */ /* 0x0053e80000100a00 */
[----:B------:R-:W-:-:S07]  /*05a0*/  LEPC R20, `(.L_x_2) ;  /* 0x000000001014794e */ /* 0x000fce0000000000 */
[----:B-1----:R-:W-:Y:S05]  /*05b0*/  CALL.ABS.NOINC R8 ;  /* 0x0000000008007343 */ /* 0x002fea0003c00000 */
.L_x_2:
[----:B------:R-:W-:Y:S01]  /*05c0*/  SHF.R.S32.HI R3, RZ, 0x1f, R26 ;  /* 0x0000001fff037819 */ /* 0x000fe2000001141a */
[----:B------:R-:W0:Y:S01]  /*05d0*/  LDCU.64 UR4, c[0x4][0x18] ;  /* 0x01000300ff0477ac */ /* 0x000e220008000a00 */
[----:B------:R-:W-:Y:S01]  /*05e0*/  IMAD.MOV.U32 R6, RZ, RZ, R23 ;  /* 0x000000ffff067224 */ /* 0x000fe200078e0017 */
[----:B------:R-:W-:Y:S02]  /*05f0*/  MOV R7, R22 ;  /* 0x0000001600077202 */ /* 0x000fe40000000f00 */
[----:B------:R-:W-:Y:S02]  /*0600*/  LEA.HI R16, R3, R26, RZ, 0x6 ;  /* 0x0000001a03107211 */ /* 0x000fe400078f30ff */
[----:B------:R-:W1:Y:S02]  /*0610*/  LDC.64 R2, c[0x4][R2] ;  /* 0x0100000002027b82 */ /* 0x000e640000000a00 */
[----:B------:R-:W-:-:S05]  /*0620*/  LEA.HI.SX32 R16, R16, R17, 0x1a ;  /* 0x0000001110107211 */ /* 0x000fca00078fd2ff */
[----:B------:R2:W-:Y:S01]  /*0630*/  STL.64 [R1], R16 ;  /* 0x0000001001007387 */ /* 0x0005e20000100a00 */
[----:B0-----:R-:W-:Y:S01]  /*0640*/  MOV R4, UR4 ;  /* 0x0000000400047c02 */ /* 0x001fe20008000f00 */
[----:B------:R-:W-:-:S07]  /*0650*/  IMAD.U32 R5, RZ, RZ, UR5 ;  /* 0x00000005ff057e24 */ /* 0x000fce000f8e00ff */
[----:B------:R-:W-:-:S07]  /*0660*/  LEPC R20, `(.L_x_3) ;  /* 0x000000001014794e */ /* 0x000fce0000000000 */
[----:B-12---:R-:W-:Y:S05]  /*0670*/  CALL.ABS.NOINC R2 ;  /* 0x0000000002007343 */ /* 0x006fea0003c00000 */
.L_x_3:
[----:B------:R-:W-:Y:S01]  /*0680*/  ISETP.GE.AND P0, PT, R16, UR41, PT ;  /* 0x0000002910007c0c */ /* 0x000fe2000bf06270 */
[----:B------:R-:W-:-:S04]  /*0690*/  VIADD R26, R26, UR39 ;  /* 0x000000271a1a7c36 */ /* 0x000fc80008000000 */
[----:B------:R-:W-:-:S05]  /*06a0*/  IMAD.IADD R0, R26, 0x1, R17 ;  /* 0x000000011a007824 */ /* 0x000fca00078e0211 */
[----:B------:R-:W-:-:S03]  /*06b0*/  SHF.R.S32.HI R5, RZ, 0x1f, R0 ;  /* 0x0000001fff057819 */ /* 0x000fc60000011400 */
[----:B------:R-:W0:Y:S01]  /*06c0*/  @!P0 LDC.64 R2, c[0x0][0x398] ;  /* 0x0000e600ff028b82 */ /* 0x000e220000000a00 */
[----:B------:R-:W-:-:S04]  /*06d0*/  LEA.HI R5, R5, R0, RZ, 0x6 ;  /* 0x0000000005057211 */ /* 0x000fc800078f30ff */
[----:B------:R-:W-:Y:S01]  /*06e0*/  SHF.R.S32.HI R7, RZ, 0x6, R5 ;  /* 0x00000006ff077819 */ /* 0x000fe20000011405 */
[----:B0-----:R-:W-:-:S05]  /*06f0*/  @!P0 IMAD.WIDE R2, R16, 0x4, R2 ;  /* 0x0000000410028825 */ /* 0x001fca00078e0202 */
[----:B------:R0:W-:Y:S01]  /*0700*/  @!P0 STG.E desc[UR36][R2.64], R18 ;  /* 0x0000001202008986 */ /* 0x0001e2000c101924 */
[----:B------:R-:W-:-:S13]  /*0710*/  ISETP.GE.AND P0, PT, R7, UR41, PT ;  /* 0x0000002907007c0c */ /* 0x000fda000bf06270 */
[----:B0-----:R-:W-:Y:S05]  /*0720*/  @!P0 BRA `(.L_x_4) ;  /* 0xfffffff800b48947 */ /* 0x001fea000383ffff */
[----:B------:R-:W-:Y:S05]  /*0730*/  EXIT ;  /* 0x000000000000794d */ /* 0x000fea0003800000 */
.L_x_1:
[----:B------:R-:W-:Y:S01]  /*0740*/  MOV R13, R16 ;  /* 0x00000010000d7202 */ /* 0x000fe20000000f00 */
[----:B------:R-:W-:Y:S01]  /*0750*/  IMAD.MOV.U32 R12, RZ, RZ, 0x1 ;  /* 0x00000001ff0c7424 */ /* 0x000fe200078e00ff */
[----:B------:R-:W-:Y:S01]  /*0760*/  MOV R15, 0xffffffff ;  /* 0xffffffff000f7802 */ /* 0x000fe20000000f00 */
[----:B------:R-:W-:-:S07]  /*0770*/  IMAD.MOV.U32 R11, RZ, RZ, 0x1f ;  /* 0x0000001fff0b7424 */ /* 0x000fce00078e00ff */
[----:B------:R-:W-:Y:S05]  /*0780*/  WARPSYNC.COLLECTIVE R15, `(.L_x_5) ;  /* 0x000000000f087348 */ /* 0x000fea0003c00000 */
[----:B------:R0:W1:Y:S02]  /*0790*/  SHFL.BFLY P6, R14, R13, R12, R11 ;  /* 0x0c00000c0d0e7389 */ /* 0x00006400000c000b */
[----:B01----:R-:W-:Y:S05]  /*07a0*/  ENDCOLLECTIVE ;  /* 0x000000000000791b */ /* 0x003fea0003800000 */
.L_x_5:
[----:B------:R-:W-:Y:S02]  /*07b0*/  IMAD.MOV.U32 R12, RZ, RZ, 0x2 ;  /* 0x00000002ff0c7424 */ /* 0x000fe400078e00ff */
[----:B------:R-:W-:-:S04]  /*07c0*/  FADD R0, R14, R16 ;  /* 0x000000100e007221 */ /* 0x000fc80000000000 */
[----:B------:R-:W-:-:S07]  /*07d0*/  IMAD.MOV.U32 R13, RZ, RZ, R0 ;  /* 0x000000ffff0d7224 */ /* 0x000fce00078e0000 */
[----:B------:R-:W-:Y:S05]  /*07e0*/  WARPSYNC.COLLECTIVE R15, `(.L_x_6) ;  /* 0x000000000f087348 */ /* 0x000fea0003c00000 */
[----:B------:R0:W1:Y:S02]  /*07f0*/  SHFL.BFLY P6, R14, R13, R12, R11 ;  /* 0x0c00000c0d0e7389 */ /* 0x00006400000c000b */
[----:B01----:R-:W-:Y:S05]  /*0800*/  ENDCOLLECTIVE ;  /* 0x000000000000791b */ /* 0x003fea0003800000 */
.L_x_6:
[----:B------:R-:W-:Y:S02]  /*0810*/  IMAD.MOV.U32 R12, RZ, RZ, 0x4 ;  /* 0x00000004ff0c7424 */ /* 0x000fe400078e00ff */
[----:B------:R-:W-:-:S05]  /*0820*/  FADD R2, R0, R14 ;  /* 0x0000000e00027221 */ /* 0x000fca0000000000 */
[----:B------:R-:W-:-:S07]  /*0830*/  MOV R13, R2 ;  /* 0x00000002000d7202 */ /* 0x000fce0000000f00 */
[----:B------:R-:W-:Y:S05]  /*0840*/  WARPSYNC.COLLECTIVE R15, `(.L_x_7) ;  /* 0x000000000f087348 */ /* 0x000fea0003c00000 */
[----:B------:R0:W1:Y:S02]  /*0850*/  SHFL.BFLY P6, R14, R13, R12, R11 ;  /* 0x0c00000c0d0e7389 */ /* 0x00006400000c000b */
[----:B01----:R-:W-:Y:S05]  /*0860*/  ENDCOLLECTIVE ;  /* 0x000000000000791b */ /* 0x003fea0003800000 */
.L_x_7:
[----:B------:R-:W-:Y:S02]  /*0870*/  HFMA2 R12, -RZ, RZ, 0, 4.76837158203125e-07 ;  /* 0x00000008ff0c7431 */ /* 0x000fe400000001ff */
[----:B------:R-:W-:-:S04]  /*0880*/  FADD R3, R2, R14 ;  /* 0x0000000e02037221 */ /* 0x000fc80000000000 */
[----:B------:R-:W-:-:S07]  /*0890*/  IMAD.MOV.U32 R13, RZ, RZ, R3 ;  /* 0x000000ffff0d7224 */ /* 0x000fce00078e0003 */
[----:B------:R-:W-:Y:S05]  /*08a0*/  WARPSYNC.COLLECTIVE R15, `(.L_x_8) ;  /* 0x000000000f087348 */ /* 0x000fea0003c00000 */
[----:B------:R0:W1:Y:S02]  /*08b0*/  SHFL.BFLY P6, R14, R13, R12, R11 ;  /* 0x0c00000c0d0e7389 */ /* 0x00006400000c000b */
[----:B01----:R-:W-:Y:S05]  /*08c0*/  ENDCOLLECTIVE ;  /* 0x000000000000791b */ /* 0x003fea0003800000 */
.L_x_8:
[----:B------:R-:W-:Y:S01]  /*08d0*/  MOV R12, 0x10 ;  /* 0x00000010000c7802 */ /* 0x000fe20000000f00 */
[----:B------:R-:W-:-:S04]  /*08e0*/  FADD R4, R3, R14 ;  /* 0x0000000e03047221 */ /* 0x000fc80000000000 */
[----:B------:R-:W-:-:S07]  /*08f0*/  IMAD.MOV.U32 R13, RZ, RZ, R4 ;  /* 0x000000ffff0d7224 */ /* 0x000fce00078e0004 */
[----:B------:R-:W-:Y:S05]  /*0900*/  WARPSYNC.COLLECTIVE R15, `(.L_x_9) ;  /* 0x000000000f087348 */ /* 0x000fea0003c00000 */
[----:B------:R0:W1:Y:S02]  /*0910*/  SHFL.BFLY P6, R14, R13, R12, R11 ;  /* 0x0c00000c0d0e7389 */ /* 0x00006400000c000b */
[----:B01----:R-:W-:Y:S05]  /*0920*/  ENDCOLLECTIVE ;  /* 0x000000000000791b */ /* 0x003fea0003800000 */
.L_x_9:
[----:B------:R-:W-:Y:S05]  /*0930*/  BRA `(.L_x_10) ;  /* 0xfffffff800dc7947 */ /* 0x000fea000383ffff */
.L_x_11:
[----:B------:R-:W-:-:S00]  /*0940*/  BRA `(.L_x_11) ;  /* 0xfffffffc00fc7947 */ /* 0x000fc0000383ffff */
[----:B------:R-:W-:-:S00]  /*0950*/  NOP ;  /* 0x0000000000007918 */ /* 0x000fc00000000000 */
        /* <DEDUP_REMOVED lines=10> */
.L_x_25:


//--------------------- .text._Z19kernel_gpu_originalPKfPKiPfii --------------------------
	.section	.text._Z19kernel_gpu_originalPKfPKiPfii,"ax",@progbits
	.align	128
        .global         _Z19kernel_gpu_originalPKfPKiPfii
        .type           _Z19kernel_gpu_originalPKfPKiPfii,@function
        .size           _Z19kernel_gpu_originalPKfPKiPfii,(.L_x_26 - _Z19kernel_gpu_originalPKfPKiPfii)
        .other          _Z19kernel_gpu_originalPKfPKiPfii,@"STO_CUDA_ENTRY STV_DEFAULT"
_Z19kernel_gpu_originalPKfPKiPfii:
.text._Z19kernel_gpu_originalPKfPKiPfii:
[----:B------:R-:W-:Y:S01]  /*0000*/  LDC R1, c[0x0][0x37c] ;  /* 0x0000df00ff017b82 */ /* 0x000fe20000000800 */
[----:B------:R-:W0:Y:S07]  /*0010*/  S2R R0, SR_TID.X ;  /* 0x0000000000007919 */ /* 0x000e2e0000002100 */
[----:B------:R-:W0:Y:S01]  /*0020*/  S2UR UR4, SR_CTAID.X ;  /* 0x00000000000479c3 */ /* 0x000e220000002500 */
[----:B------:R-:W1:Y:S07]  /*0030*/  LDCU UR5, c[0x0][0x39c] ;  /* 0x00007380ff0577ac */ /* 0x000e6e0008000800 */
[----:B------:R-:W0:Y:S02]  /*0040*/  LDC R7, c[0x0][0x360] ;  /* 0x0000d800ff077b82 */ /* 0x000e240000000800 */
[----:B0-----:R-:W-:-:S05]  /*0050*/  IMAD R0, R7, UR4, R0 ;  /* 0x0000000407007c24 */ /* 0x001fca000f8e0200 */
[----:B-1----:R-:W-:-:S13]  /*0060*/  ISETP.GE.AND P0, PT, R0, UR5, PT ;  /* 0x0000000500007c0c */ /* 0x002fda000bf06270 */
[----:B------:R-:W-:Y:S05]  /*0070*/  @P0 EXIT ;  /* 0x000000000000094d */ /* 0x000fea0003800000 */
[----:B------:R-:W0:Y:S01]  /*0080*/  LDCU.64 UR4, c[0x0][0x380] ;  /* 0x00007000ff0477ac */ /* 0x000e220008000a00 */
[----:B------:R-:W1:Y:S01]  /*0090*/  LDCU UR6, c[0x0][0x370] ;  /* 0x00006e00ff0677ac */ /* 0x000e620008000800 */
[----:B------:R-:W2:Y:S01]  /*00a0*/  LDCU.64 UR8, c[0x0][0x358] ;  /* 0x00006b00ff0877ac */ /* 0x000ea20008000a00 */
[----:B0-----:R-:W-:Y:S01]  /*00b0*/  UIADD3 UR4, UP0, UPT, UR4, 0x20, URZ ;  /* 0x0000002004047890 */ /* 0x001fe2000ff1e0ff */
[----:B-1----:R-:W-:-:S03]  /*00c0*/  IMAD R7, R7, UR6, RZ ;  /* 0x0000000607077c24 */ /* 0x002fc6000f8e02ff */
[----:B--2---:R-:W-:-:S12]  /*00d0*/  UIADD3.X UR5, UPT, UPT, URZ, UR5, URZ, UP0, !UPT ;  /* 0x00000005ff057290 */ /* 0x004fd800087fe4ff */
.L_x_23:
[----:B0-----:R-:W0:Y:S01]  /*00e0*/  LDC.64 R2, c[0x0][0x388] ;  /* 0x0000e200ff027b82 */ /* 0x001e220000000a00 */
[----:B------:R-:W1:Y:S01]  /*00f0*/  LDCU UR6, c[0x0][0x39c] ;  /* 0x00007380ff0677ac */ /* 0x000e620008000800 */
[----:B0-----:R-:W-:-:S05]  /*0100*/  IMAD.WIDE R2, R0, 0x4, R2 ;  /* 0x0000000400027825 */ /* 0x001fca00078e0202 */
[----:B------:R-:W2:Y:S04]  /*0110*/  LDG.E.CONSTANT R8, desc[UR8][R2.64] ;  /* 0x0000000802087981 */ /* 0x000ea8000c1e9900 */
[----:B------:R-:W2:Y:S01]  /*0120*/  LDG.E.CONSTANT R11, desc[UR8][R2.64+0x4] ;  /* 0x00000408020b7981 */ /* 0x000ea2000c1e9900 */
[-C--:B------:R-:W-:Y:S01]  /*0130*/  MOV R5, R0.reuse ;  /* 0x0000000000057202 */ /* 0x080fe20000000f00 */
[----:B------:R-:W-:Y:S01]  /*0140*/  BSSY.RECONVERGENT B0, `(.L_x_12) ;  /* 0x0000074000007945 */ /* 0x000fe20003800200 */
[----:B------:R-:W-:-:S04]  /*0150*/  IADD3 R0, PT, PT, R7, R0, RZ ;  /* 0x0000000007007210 */ /* 0x000fc80007ffe0ff */
[----:B-1----:R-:W-:Y:S02]  /*0160*/  ISETP.GE.AND P0, PT, R0, UR6, PT ;  /* 0x0000000600007c0c */ /* 0x002fe4000bf06270 */
[----:B--2---:R-:W-:-:S13]  /*0170*/  ISETP.GE.AND P1, PT, R8, R11, PT ;  /* 0x0000000b0800720c */ /* 0x004fda0003f26270 */
[----:B------:R-:W-:Y:S05]  /*0180*/  @P1 BRA `(.L_x_13) ;  /* 0x0000000400bc1947 */ /* 0x000fea0003800000 */
[----:B------:R-:W0:Y:S02]  /*0190*/  LDC.64 R2, c[0x0][0x390] ;  /* 0x0000e400ff027b82 */ /* 0x000e240000000a00 */
[----:B0-----:R-:W-:-:S05]  /*01a0*/  IMAD.WIDE R2, R5, 0x4, R2 ;  /* 0x0000000405027825 */ /* 0x001fca00078e0202 */
[----:B------:R0:W5:Y:S01]  /*01b0*/  LDG.E R9, desc[UR8][R2.64] ;  /* 0x0000000802097981 */ /* 0x000162000c1e1900 */
[CC--:B------:R-:W-:Y:S01]  /*01c0*/  IADD3 R4, PT, PT, -R11.reuse, R8.reuse, RZ ;  /* 0x000000080b047210 */ /* 0x0c0fe20007ffe1ff */
[----:B------:R-:W-:Y:S01]  /*01d0*/  BSSY.RECONVERGENT B1, `(.L_x_14) ;  /* 0x000002f000017945 */ /* 0x000fe20003800200 */
[----:B------:R-:W-:Y:S02]  /*01e0*/  IADD3 R6, PT, PT, R11, -R8, RZ ;  /* 0x800000080b067210 */ /* 0x000fe40007ffe0ff */
[----:B------:R-:W-:Y:S02]  /*01f0*/  ISETP.GT.U32.AND P2, PT, R4, -0x10, PT ;  /* 0xfffffff00400780c */ /* 0x000fe40003f44070 */
[----:B------:R-:W-:-:S04]  /*0200*/  LOP3.LUT R10, R6, 0xf, RZ, 0xc0, !PT ;  /* 0x0000000f060a7812 */ /* 0x000fc800078ec0ff */
[----:B------:R-:W-:-:S07]  /*0210*/  ISETP.NE.AND P1, PT, R10, RZ, PT ;  /* 0x000000ff0a00720c */ /* 0x000fce0003f25270 */
[----:B0-----:R-:W-:Y:S06]  /*0220*/  @P2 BRA `(.L_x_15) ;  /* 0x0000000000a42947 */ /* 0x001fec0003800000 */
[----:B------:R-:W-:-:S04]  /*0230*/  LOP3.LUT R11, R6, 0xfffffff0, RZ, 0xc0, !PT ;  /* 0xfffffff0060b7812 */ /* 0x000fc800078ec0ff */
[----:B------:R-:W-:-:S07]  /*0240*/  IADD3 R11, PT, PT, -R11, RZ, RZ ;  /* 0x000000ff0b0b7210 */ /* 0x000fce0007ffe1ff */
.L_x_16:
[----:B------:R-:W-:Y:S02]  /*0250*/  MOV R4, UR4 ;  /* 0x0000000400047c02 */ /* 0x000fe40008000f00 */
[----:B------:R-:W-:-:S03]  /*0260*/  MOV R5, UR5 ;  /* 0x0000000500057c02 */ /* 0x000fc60008000f00 */
[----:B------:R-:W-:-:S05]  /*0270*/  IMAD.WIDE R4, R8, 0x4, R4 ;  /* 0x0000000408047825 */ /* 0x000fca00078e0204 */
[----:B------:R-:W2:Y:S04]  /*0280*/  LDG.E.CONSTANT R26, desc[UR8][R4.64+-0x20] ;  /* 0xffffe008041a7981 */ /* 0x000ea8000c1e9900 */
[----:B------:R-:W3:Y:S04]  /*0290*/  LDG.E.CONSTANT R25, desc[UR8][R4.64+-0x1c] ;  /* 0xffffe40804197981 */ /* 0x000ee8000c1e9900 */
[----:B------:R-:W4:Y:S04]  /*02a0*/  LDG.E.CONSTANT R28, desc[UR8][R4.64+-0x18] ;  /* 0xffffe808041c7981 */ /* 0x000f28000c1e9900 */
        /* <DEDUP_REMOVED lines=12> */
[----:B------:R-:W4:Y:S01]  /*0370*/  LDG.E.CONSTANT R24, desc[UR8][R4.64+0x1c] ;  /* 0x00001c0804187981 */ /* 0x000f22000c1e9900 */
[----:B------:R-:W-:-:S02]  /*0380*/  IADD3 R11, PT, PT, R11, 0x10, RZ ;  /* 0x000000100b0b7810 */ /* 0x000fc40007ffe0ff */
[----:B------:R-:W-:Y:S02]  /*0390*/  IADD3 R8, PT, PT, R8, 0x10, RZ ;  /* 0x0000001008087810 */ /* 0x000fe40007ffe0ff */
[----:B------:R-:W-:Y:S01]  /*03a0*/  ISETP.NE.AND P2, PT, R11, RZ, PT ;  /* 0x000000ff0b00720c */ /* 0x000fe20003f45270 */
[----:B--2--5:R-:W-:-:S04]  /*03b0*/  FADD R26, R26, R9 ;  /* 0x000000091a1a7221 */ /* 0x024fc80000000000 */
[----:B---3--:R-:W-:-:S04]  /*03c0*/  FADD R25, R26, R25 ;  /* 0x000000191a197221 */ /* 0x008fc80000000000 */
[----:B----4-:R-:W-:-:S04]  /*03d0*/  FADD R28, R25, R28 ;  /* 0x0000001c191c7221 */ /* 0x010fc80000000000 */
[----:B------:R-:W-:-:S04]  /*03e0*/  FADD R23, R28, R23 ;  /* 0x000000171c177221 */ /* 0x000fc80000000000 */
        /* <DEDUP_REMOVED lines=11> */
[----:B------:R-:W-:Y:S01]  /*04a0*/  FADD R9, R13, R24 ;  /* 0x000000180d097221 */ /* 0x000fe20000000000 */
[----:B------:R-:W-:Y:S06]  /*04b0*/  @P2 BRA `(.L_x_16) ;  /* 0xfffffffc00642947 */ /* 0x000fec000383ffff */
.L_x_15:
[----:B------:R-:W-:Y:S05]  /*04c0*/  BSYNC.RECONVERGENT B1 ;  /* 0x0000000000017941 */ /* 0x000fea0003800200 */
.L_x_14:
[----:B------:R-:W-:Y:S04]  /*04d0*/  BSSY.RECONVERGENT B1, `(.L_x_17) ;  /* 0x0000039000017945 */ /* 0x000fe80003800200 */
[----:B------:R-:W-:Y:S05]  /*04e0*/  @!P1 BRA `(.L_x_18) ;  /* 0x0000000000dc9947 */ /* 0x000fea0003800000 */
[----:B------:R-:W-:Y:S01]  /*04f0*/  ISETP.GE.U32.AND P1, PT, R10, 0x8, PT ;  /* 0x000000080a00780c */ /* 0x000fe20003f26070 */
[----:B------:R-:W-:Y:S01]  /*0500*/  BSSY.RECONVERGENT B2, `(.L_x_19) ;  /* 0x0000017000027945 */ /* 0x000fe20003800200 */
[----:B------:R-:W-:-:S04]  /*0510*/  LOP3.LUT R12, R6, 0x7, RZ, 0xc0, !PT ;  /* 0x00000007060c7812 */ /* 0x000fc800078ec0ff */
[----:B------:R-:W-:-:S07]  /*0520*/  ISETP.NE.AND P2, PT, R12, RZ, PT ;  /* 0x000000ff0c00720c */ /* 0x000fce0003f45270 */
[----:B------:R-:W-:Y:S06]  /*0530*/  @!P1 BRA `(.L_x_20) ;  /* 0x00000000004c9947 */ /* 0x000fec0003800000 */
[----:B------:R-:W0:Y:S02]  /*0540*/  LDC.64 R4, c[0x0][0x380] ;  /* 0x0000e000ff047b82 */ /* 0x000e240000000a00 */
[----:B0-----:R-:W-:-:S05]  /*0550*/  IMAD.WIDE R4, R8, 0x4, R4 ;  /* 0x0000000408047825 */ /* 0x001fca00078e0204 */
[----:B------:R-:W2:Y:S04]  /*0560*/  LDG.E.CONSTANT R10, desc[UR8][R4.64] ;  /* 0x00000008040a7981 */ /* 0x000ea8000c1e9900 */
[----:B------:R-:W3:Y:S04]  /*0570*/  LDG.E.CONSTANT R11, desc[UR8][R4.64+0x4] ;  /* 0x00000408040b7981 */ /* 0x000ee8000c1e9900 */
[----:B------:R-:W4:Y:S04]  /*0580*/  LDG.E.CONSTANT R13, desc[UR8][R4.64+0x8] ;  /* 0x00000808040d7981 */ /* 0x000f28000c1e9900 */
[----:B------:R-:W4:Y:S04]  /*0590*/  LDG.E.CONSTANT R15, desc[UR8][R4.64+0xc] ;  /* 0x00000c08040f7981 */ /* 0x000f28000c1e9900 */
[----:B------:R-:W4:Y:S04]  /*05a0*/  LDG.E.CONSTANT R17, desc[UR8][R4.64+0x10] ;  /* 0x0000100804117981 */ /* 0x000f28000c1e9900 */
[----:B------:R-:W4:Y:S04]  /*05b0*/  LDG.E.CONSTANT R19, desc[UR8][R4.64+0x14] ;  /* 0x0000140804137981 */ /* 0x000f28000c1e9900 */
[----:B------:R-:W4:Y:S04]  /*05c0*/  LDG.E.CONSTANT R21, desc[UR8][R4.64+0x18] ;  /* 0x0000180804157981 */ /* 0x000f28000c1e9900 */
[----:B------:R-:W4:Y:S01]  /*05d0*/  LDG.E.CONSTANT R23, desc[UR8][R4.64+0x1c] ;  /* 0x00001c0804177981 */ /* 0x000f22000c1e9900 */
[----:B------:R-:W-:Y:S01]  /*05e0*/  IADD3 R8, PT, PT, R8, 0x8, RZ ;  /* 0x0000000808087810 */ /* 0x000fe20007ffe0ff */
[----:B--2--5:R-:W-:-:S04]  /*05f0*/  FADD R10, R9, R10 ;  /* 0x0000000a090a7221 */ /* 0x024fc80000000000 */
[----:B---3--:R-:W-:-:S04]  /*0600*/  FADD R10, R10, R11 ;  /* 0x0000000b0a0a7221 */ /* 0x008fc80000000000 */
[----:B----4-:R-:W-:-:S04]  /*0610*/  FADD R10, R10, R13 ;  /* 0x0000000d0a0a7221 */ /* 0x010fc80000000000 */
[----:B------:R-:W-:-:S04]  /*0620*/  FADD R10, R10, R15 ;  /* 0x0000000f0a0a7221 */ /* 0x000fc80000000000 */
[----:B------:R-:W-:-:S04]  /*0630*/  FADD R10, R10, R17 ;  /* 0x000000110a0a7221 */ /* 0x000fc80000000000 */
[----:B------:R-:W-:-:S04]  /*0640*/  FADD R10, R10, R19 ;  /* 0x000000130a0a7221 */ /* 0x000fc80000000000 */
[----:B------:R-:W-:-:S04]  /*0650*/  FADD R10, R10, R21 ;  /* 0x000000150a0a7221 */ /* 0x000fc80000000000 */
[----:B------:R-:W-:-:S07]  /*0660*/  FADD R9, R10, R23 ;  /* 0x000000170a097221 */ /* 0x000fce0000000000 */
.L_x_20:
[----:B------:R-:W-:Y:S05]  /*0670*/  BSYNC.RECONVERGENT B2 ;  /* 0x0000000000027941 */ /* 0x000fea0003800200 */
.L_x_19:
        /* <DEDUP_REMOVED lines=11> */
[----:B------:R-:W4:Y:S01]  /*0730*/  LDG.E.CONSTANT R15, desc[UR8][R4.64+0xc] ;  /* 0x00000c08040f7981 */ /* 0x000f22000c1e9900 */
[----:B------:R-:W-:Y:S01]  /*0740*/  IADD3 R8, PT, PT, R8, 0x4, RZ ;  /* 0x0000000408087810 */ /* 0x000fe20007ffe0ff */
[----:B--2--5:R-:W-:-:S04]  /*0750*/  FADD R6, R9, R6 ;  /* 0x0000000609067221 */ /* 0x024fc80000000000 */
[----:B---3--:R-:W-:-:S04]  /*0760*/  FADD R6, R6, R11 ;  /* 0x0000000b06067221 */ /* 0x008fc80000000000 */
[----:B----4-:R-:W-:-:S04]  /*0770*/  FADD R6, R6, R13 ;  /* 0x0000000d06067221 */ /* 0x010fc80000000000 */
[----:B------:R-:W-:-:S07]  /*0780*/  FADD R9, R6, R15 ;  /* 0x0000000f06097221 */ /* 0x000fce0000000000 */
.L_x_22:
[----:B------:R-:W-:Y:S05]  /*0790*/  BSYNC.RECONVERGENT B2 ;  /* 0x0000000000027941 */ /* 0x000fea0003800200 */
.L_x_21:
[----:B------:R-:W-:Y:S05]  /*07a0*/  @!P2 BRA `(.L_x_18) ;  /* 0x00000000002ca947 */ /* 0x000fea0003800000 */
[----:B------:R-:W0:Y:S02]  /*07b0*/  LDC.64 R4, c[0x0][0x380] ;  /* 0x0000e000ff047b82 */ /* 0x000e240000000a00 */
[----:B0-----:R-:W-:-:S05]  /*07c0*/  IMAD.WIDE R4, R8, 0x4, R4 ;  /* 0x0000000408047825 */ /* 0x001fca00078e0204 */
[----:B------:R-:W2:Y:S01]  /*07d0*/  LDG.E.CONSTANT R6, desc[UR8][R4.64] ;  /* 0x0000000804067981 */ /* 0x000ea2000c1e9900 */
[----:B------:R-:W-:Y:S01]  /*07e0*/  ISETP.NE.AND P1, PT, R10, 0x1, PT ;  /* 0x000000010a00780c */ /* 0x000fe20003f25270 */
[----:B--2--5:R-:W-:-:S12]  /*07f0*/  FADD R9, R9, R6 ;  /* 0x0000000609097221 */ /* 0x024fd80000000000 */
[----:B------:R-:W-:Y:S05]  /*0800*/  @!P1 BRA `(.L_x_18) ;  /* 0x0000000000149947 */ /* 0x000fea0003800000 */
[----:B------:R-:W-:Y:S01]  /*0810*/  ISETP.NE.AND P1, PT, R10, 0x2, PT ;  /* 0x000000020a00780c */ /* 0x000fe20003f25270 */
[----:B------:R-:W2:-:S12]  /*0820*/  LDG.E.CONSTANT R6, desc[UR8][R4.64+0x4] ;  /* 0x0000040804067981 */ /* 0x000e98000c1e9900 */
[----:B------:R-:W3:Y:S01]  /*0830*/  @P1 LDG.E.CONSTANT R8, desc[UR8][R4.64+0x8] ;  /* 0x0000080804081981 */ /* 0x000ee2000c1e9900 */
[----:B--2---:R-:W-:-:S04]  /*0840*/  FADD R9, R9, R6 ;  /* 0x0000000609097221 */ /* 0x004fc80000000000 */
[----:B---3--:R-:W-:-:S07]  /*0850*/  @P1 FADD R9, R9, R8 ;  /* 0x0000000809091221 */ /* 0x008fce0000000000 */
.L_x_18:
[----:B------:R-:W-:Y:S05]  /*0860*/  BSYNC.RECONVERGENT B1 ;  /* 0x0000000000017941 */ /* 0x000fea0003800200 */
.L_x_17:
[----:B-----5:R0:W-:Y:S02]  /*0870*/  STG.E desc[UR8][R2.64], R9 ;  /* 0x0000000902007986 */ /* 0x0201e4000c101908 */
.L_x_13:
[----:B------:R-:W-:Y:S05]  /*0880*/  BSYNC.RECONVERGENT B0 ;  /* 0x0000000000007941 */ /* 0x000fea0003800200 */
.L_x_12:
[----:B------:R-:W-:Y:S05]  /*0890*/  @!P0 BRA `(.L_x_23) ;  /* 0xfffffff800108947 */ /* 0x000fea000383ffff */
[----:B------:R-:W-:Y:S05]  /*08a0*/  EXIT ;  /* 0x000000000000794d */ /* 0x000fea0003800000 */
.L_x_24:
        /* <DEDUP_REMOVED lines=13> */
.L_x_26:


//--------------------- .nv.global.init           --------------------------
	.section	.nv.global.init,"aw",@progbits
.nv.global.init:
	.type		$str$1,@object
	.size		$str$1,($str - $str$1)
$str$1:
        /*0000*/ 	.byte	0x74, 0x6d, 0x70, 0x20, 0x25, 0x66, 0x3a, 0x20, 0x0a, 0x00
	.type		$str,@object
	.size		$str,($str$2 - $str)
$str:
        /*000a*/ 	.byte	0x64, 0x61, 0x74, 0x61, 0x20, 0x25, 0x66, 0x3a, 0x20, 0x0a, 0x00
	.type		$str$2,@object
	.size		$str$2,(.L_2 - $str$2)
$str$2:
        /*0015*/ 	.byte	0x20, 0x74, 0x64, 0x5f, 0x66, 0x69, 0x6e, 0x61, 0x6c, 0x20, 0x25, 0x64, 0x20, 0x25, 0x64, 0x20
        /*0025*/ 	.byte	0x0a, 0x00
.L_2:


//--------------------- .nv.shared._Z15kernel_gpu_tunePKfPKiS2_Pfii --------------------------
	.section	.nv.shared._Z15kernel_gpu_tunePKfPKiS2_Pfii,"aw",@nobits
	.sectionflags	@""
	.align	4
.nv.shared._Z15kernel_gpu_tunePKfPKiS2_Pfii:
	.zero		1152


//--------------------- .nv.shared.reserved.0     --------------------------
	.section	.nv.shared.reserved.0,"aw",@nobits
	.weak		__nv_reservedSMEM_offset_0_alias
	.size		__nv_reservedSMEM_offset_0_alias, 0, 64
	.other		__nv_reservedSMEM_offset_0_alias,@"STO_CUDA_RESERVED_SHARED STV_DEFAULT"
__nv_reservedSMEM_offset_0_alias:
	.zero		0
	.zero		64


//--------------------- .nv.constant0._Z15kernel_gpu_tunePKfPKiS2_Pfii --------------------------
	.section	.nv.constant0._Z15kernel_gpu_tunePKfPKiS2_Pfii,"a",@progbits
	.sectionflags	@""
	.align	4
.nv.constant0._Z15kernel_gpu_tunePKfPKiS2_Pfii:
	.zero		936


//--------------------- .nv.constant0._Z19kernel_gpu_originalPKfPKiPfii --------------------------
	.section	.nv.constant0._Z19kernel_gpu_originalPKfPKiPfii,"a",@progbits
	.sectionflags	@""
	.align	4
.nv.constant0._Z19kernel_gpu_originalPKfPKiPfii:
	.zero		928


//--------------------- SYMBOLS --------------------------

	.type		.nv.reservedSmem.offset0,@object
	.size		.nv.reservedSmem.offset0,0x4
	.type		.nv.reservedSmem.cap,@object
	.size		.nv.reservedSmem.cap,0x4
	.type		vprintf,@function
